	.headerflags	@"EF_CUDA_TEXMODE_UNIFIED EF_CUDA_64BIT_ADDRESS EF_CUDA_ACCELERATORS EF_CUDA_SM90 EF_CUDA_VIRTUAL_SM(EF_CUDA_SM90)"
	.elftype	@"ET_EXEC"


//--------------------- .nv.info                  --------------------------
	.section	.nv.info,"",@"SHT_CUDA_INFO"
	.align	4


	//----- nvinfo : EIATTR_REGCOUNT
	.align		4
        /*0000*/ 	.byte	0x04, 0x2f
        /*0002*/ 	.short	(.L_1 - .L_0)
	.align		4
.L_0:
        /*0004*/ 	.word	index@(triton_poi_fused_relu_threshold_backward_3)
        /*0008*/ 	.word	0x0000000e


	//----- nvinfo : EIATTR_MIN_STACK_SIZE
	.align		4
.L_1:
        /*000c*/ 	.byte	0x04, 0x12
        /*000e*/ 	.short	(.L_3 - .L_2)
	.align		4
.L_2:
        /*0010*/ 	.word	index@(triton_poi_fused_relu_threshold_backward_3)
        /*0014*/ 	.word	0x00000000


	//----- nvinfo : EIATTR_FRAME_SIZE
	.align		4
.L_3:
        /*0018*/ 	.byte	0x04, 0x11
        /*001a*/ 	.short	(.L_5 - .L_4)
	.align		4
.L_4:
        /*001c*/ 	.word	index@(triton_poi_fused_relu_threshold_backward_3)
        /*0020*/ 	.word	0x00000000


	//----- nvinfo : EIATTR_MIN_STACK_SIZE
	.align		4
.L_5:
        /*0024*/ 	.byte	0x04, 0x12
        /*0026*/ 	.short	(.L_7 - .L_6)
	.align		4
.L_6:
        /*0028*/ 	.word	index@(triton_poi_fused_relu_threshold_backward_3)
        /*002c*/ 	.word	0x00000000
.L_7:


//--------------------- .nv.info.triton_poi_fused_relu_threshold_backward_3 --------------------------
	.section	.nv.info.triton_poi_fused_relu_threshold_backward_3,"",@"SHT_CUDA_INFO"
	.sectionflags	@""
	.align	4


	//----- nvinfo : EIATTR_CUDA_API_VERSION
	.align		4
        /*0000*/ 	.byte	0x04, 0x37
        /*0002*/ 	.short	(.L_9 - .L_8)
.L_8:
        /*0004*/ 	.word	0x0000007c


	//----- nvinfo : EIATTR_KPARAM_INFO
	.align		4
.L_9:
        /*0008*/ 	.byte	0x04, 0x17
        /*000a*/ 	.short	(.L_11 - .L_10)
.L_10:
        /*000c*/ 	.word	0x00000000
        /*0010*/ 	.short	0x0003
        /*0012*/ 	.short	0x0018
        /*0014*/ 	.byte	0x00, 0xf0, 0x11, 0x00


	//----- nvinfo : EIATTR_KPARAM_INFO
	.align		4
.L_11:
        /*0018*/ 	.byte	0x04, 0x17
        /*001a*/ 	.short	(.L_13 - .L_12)
.L_12:
        /*001c*/ 	.word	0x00000000
        /*0020*/ 	.short	0x0002
        /*0022*/ 	.short	0x0010
        /*0024*/ 	.byte	0x00, 0xf4, 0x21, 0x00


	//----- nvinfo : EIATTR_KPARAM_INFO
	.align		4
.L_13:
        /*0028*/ 	.byte	0x04, 0x17
        /*002a*/ 	.short	(.L_15 - .L_14)
.L_14:
        /*002c*/ 	.word	0x00000000
        /*0030*/ 	.short	0x0001
        /*0032*/ 	.short	0x0008
        /*0034*/ 	.byte	0x00, 0xf4, 0x21, 0x00


	//----- nvinfo : EIATTR_KPARAM_INFO
	.align		4
.L_15:
        /*0038*/ 	.byte	0x04, 0x17
        /*003a*/ 	.short	(.L_17 - .L_16)
.L_16:
        /*003c*/ 	.word	0x00000000
        /*0040*/ 	.short	0x0000
        /*0042*/ 	.short	0x0000
        /*0044*/ 	.byte	0x00, 0xf4, 0x21, 0x00


	//----- nvinfo : EIATTR_SPARSE_MMA_MASK
	.align		4
.L_17:
        /*0048*/ 	.byte	0x03, 0x50
        /*004a*/ 	.short	0x0000


	//----- nvinfo : EIATTR_MAXREG_COUNT
	.align		4
        /*004c*/ 	.byte	0x03, 0x1b
        /*004e*/ 	.short	0x00ff


	//----- nvinfo : EIATTR_EXIT_INSTR_OFFSETS
	.align		4
        /*0050*/ 	.byte	0x04, 0x1c
        /*0052*/ 	.short	(.L_19 - .L_18)


	//   ....[0]....
.L_18:
        /*0054*/ 	.word	0x000001d0


	//   ....[1]....
        /*0058*/ 	.word	0x000001f0


	//----- nvinfo : EIATTR_REQNTID
	.align		4
.L_19:
        /*005c*/ 	.byte	0x04, 0x10
        /*005e*/ 	.short	(.L_21 - .L_20)
.L_20:
        /*0060*/ 	.word	0x00000080
        /*0064*/ 	.word	0x00000001
        /*0068*/ 	.word	0x00000001


	//----- nvinfo : EIATTR_CBANK_PARAM_SIZE
	.align		4
.L_21:
        /*006c*/ 	.byte	0x03, 0x19
        /*006e*/ 	.short	0x001c


	//----- nvinfo : EIATTR_PARAM_CBANK
	.align		4
        /*0070*/ 	.byte	0x04, 0x0a
        /*0072*/ 	.short	(.L_23 - .L_22)
	.align		4
.L_22:
        /*0074*/ 	.word	index@(.nv.constant0.triton_poi_fused_relu_threshold_backward_3)
        /*0078*/ 	.short	0x0210
        /*007a*/ 	.short	0x001c


	//----- nvinfo : EIATTR_SW_WAR
	.align		4
.L_23:
        /*007c*/ 	.byte	0x04, 0x36
        /*007e*/ 	.short	(.L_25 - .L_24)
.L_24:
        /*0080*/ 	.word	0x00000008
.L_25:


//--------------------- .nv.callgraph             --------------------------
	.section	.nv.callgraph,"",@"SHT_CUDA_CALLGRAPH"
	.align	4
	.sectionentsize	8
	.align		4
        /*0000*/ 	.word	0x00000000
	.align		4
        /*0004*/ 	.word	0xffffffff
	.align		4
        /*0008*/ 	.word	0x00000000
	.align		4
        /*000c*/ 	.word	0xfffffffe
	.align		4
        /*0010*/ 	.word	0x00000000
	.align		4
        /*0014*/ 	.word	0xfffffffd
	.align		4
        /*0018*/ 	.word	0x00000000
	.align		4
        /*001c*/ 	.word	0xfffffffc


//--------------------- .text.triton_poi_fused_relu_threshold_backward_3 --------------------------
	.section	.text.triton_poi_fused_relu_threshold_backward_3,"ax",@progbits
	.align	128
        .global         triton_poi_fused_relu_threshold_backward_3
        .type           triton_poi_fused_relu_threshold_backward_3,@function
        .size           triton_poi_fused_relu_threshold_backward_3,(.L_x_1 - triton_poi_fused_relu_threshold_backward_3)
        .other          triton_poi_fused_relu_threshold_backward_3,@"STO_CUDA_ENTRY STV_DEFAULT"
triton_poi_fused_relu_threshold_backward_3:
.text.triton_poi_fused_relu_threshold_backward_3:
[----:B------:R-:W0:Y:S02]  /*0000*/  LDC R1, c[0x0][0x28] ;  /* 0x00000a00ff017b82 */ /* 0x000e240000000800 */
[----:B------:R-:W1:Y:S01]  /*0010*/  S2R R0, SR_TID.X ;  /* 0x0000000000007919 */ /* 0x000e620000002100 */
[----:B------:R-:W2:Y:S01]  /*0020*/  LDC.64 R4, c[0x0][0x218] ;  /* 0x00008600ff047b82 */ /* 0x000ea20000000a00 */
[----:B------:R-:W-:Y:S01]  /*0030*/  ULDC.64 UR4, c[0x0][0x208] ;  /* 0x0000820000047ab9 */ /* 0x000fe20000000a00 */
[----:B------:R-:W-:Y:S01]  /*0040*/  ULDC.64 UR6, c[0x0][0x220] ;  /* 0x0000880000067ab9 */ /* 0x000fe20000000a00 */
[----:B------:R-:W3:Y:S05]  /*0050*/  S2R R7, SR_CTAID.X ;  /* 0x0000000000077919 */ /* 0x000eea0000002500 */
[----:B------:R-:W4:Y:S01]  /*0060*/  LDC.64 R2, c[0x0][0x210] ;  /* 0x00008400ff027b82 */ /* 0x000f220000000a00 */
[----:B-1----:R-:W-:-:S02]  /*0070*/  LOP3.LUT R0, R0, 0x7f, RZ, 0xc0, !PT ;  /* 0x0000007f00007812 */ /* 0x002fc400078ec0ff */
[----:B---3--:R-:W-:-:S03]  /*0080*/  SHF.R.S32.HI R6, RZ, 0x18, R7 ;  /* 0x00000018ff067819 */ /* 0x008fc60000011407 */
[----:B------:R-:W-:Y:S01]  /*0090*/  IMAD R7, R7, 0x80, R0 ;  /* 0x0000008007077824 */ /* 0x000fe200078e0200 */
[----:B------:R-:W-:-:S03]  /*00a0*/  SGXT R0, R6, 0x1 ;  /* 0x000000010600781a */ /* 0x000fc60000000200 */
[C---:B----4-:R-:W-:Y:S01]  /*00b0*/  IMAD.WIDE R2, R7.reuse, 0x4, R2 ;  /* 0x0000000407027825 */ /* 0x050fe200078e0202 */
[----:B------:R-:W-:Y:S02]  /*00c0*/  ISETP.GE.AND P0, PT, R7, 0x400, PT ;  /* 0x000004000700780c */ /* 0x000fe40003f06270 */
[----:B------:R-:W-:-:S04]  /*00d0*/  LEA.HI R0, R0, R7, RZ, 0x6 ;  /* 0x0000000700007211 */ /* 0x000fc800078f30ff */
[----:B------:R-:W-:-:S05]  /*00e0*/  LOP3.LUT R0, R0, 0xffffffc0, RZ, 0xc0, !PT ;  /* 0xffffffc000007812 */ /* 0x000fca00078ec0ff */
[----:B------:R-:W-:Y:S02]  /*00f0*/  IMAD.IADD R9, R7, 0x1, -R0 ;  /* 0x0000000107097824 */ /* 0x000fe400078e0a00 */
[----:B------:R-:W-:Y:S02]  /*0100*/  IMAD.MOV.U32 R0, RZ, RZ, RZ ;  /* 0x000000ffff007224 */ /* 0x000fe400078e00ff */
[----:B--2---:R-:W-:-:S04]  /*0110*/  IMAD.WIDE R4, R9, 0x4, R4 ;  /* 0x0000000409047825 */ /* 0x004fc800078e0204 */
[----:B------:R-:W-:Y:S01]  /*0120*/  IMAD.MOV.U32 R9, RZ, RZ, RZ ;  /* 0x000000ffff097224 */ /* 0x000fe200078e00ff */
[----:B------:R-:W2:Y:S05]  /*0130*/  @!P0 LDG.E R0, desc[UR4][R2.64] ;  /* 0x0000000402008981 */ /* 0x000eaa000c1e1900 */
[----:B------:R-:W2:Y:S02]  /*0140*/  @!P0 LDG.E.EL R9, desc[UR4][R4.64] ;  /* 0x0000000404098981 */ /* 0x000ea4000c2e1900 */
[----:B--2---:R-:W-:Y:S01]  /*0150*/  FADD R6, R9, R0 ;  /* 0x0000000009067221 */ /* 0x004fe20000000000 */
[----:B------:R-:W-:-:S04]  /*0160*/  FSETP.GEU.AND P1, PT, R0, -R9, PT ;  /* 0x800000090000720b */ /* 0x000fc80003f2e000 */
[----:B------:R-:W-:Y:S02]  /*0170*/  FSEL R9, R6, RZ, P1 ;  /* 0x000000ff06097208 */ /* 0x000fe40000800000 */
[----:B------:R-:W-:Y:S02]  /*0180*/  IADD3 R6, P1, R7, UR6, RZ ;  /* 0x0000000607067c10 */ /* 0x000fe4000ff3e0ff */
[----:B------:R-:W-:Y:S01]  /*0190*/  FSETP.GTU.AND P2, PT, R9, RZ, PT ;  /* 0x000000ff0900720b */ /* 0x000fe20003f4c000 */
[----:B------:R1:W-:Y:S01]  /*01a0*/  @!P0 STG.E desc[UR4][R2.64], R9 ;  /* 0x0000000902008986 */ /* 0x0003e2000c101904 */
[----:B------:R-:W-:Y:S02]  /*01b0*/  LEA.HI.X.SX32 R7, R7, UR7, 0x1, P1 ;  /* 0x0000000707077c11 */ /* 0x000fe400088f0eff */
[----:B------:R-:W-:Y:S01]  /*01c0*/  SEL R11, RZ, 0x1, P2 ;  /* 0x00000001ff0b7807 */ /* 0x000fe20001000000 */
[----:B------:R-:W-:Y:S08]  /*01d0*/  @P0 EXIT ;  /* 0x000000000000094d */ /* 0x000ff00003800000 */
[----:B------:R-:W-:Y:S01]  /*01e0*/  STG.E.U8 desc[UR4][R6.64], R11 ;  /* 0x0000000b06007986 */ /* 0x000fe2000c101104 */
[----:B------:R-:W-:Y:S05]  /*01f0*/  EXIT ;  /* 0x000000000000794d */ /* 0x000fea0003800000 */
.L_x_0:
[----:B------:R-:W-:-:S00]  /*0200*/  BRA `(.L_x_0) ;  /* 0xfffffffc00fc7947 */ /* 0x000fc0000383ffff */
[----:B------:R-:W-:-:S00]  /*0210*/  NOP ;  /* 0x0000000000007918 */ /* 0x000fc00000000000 */
        /* <DEDUP_REMOVED lines=14> */
.L_x_1:


//--------------------- .nv.constant0.triton_poi_fused_relu_threshold_backward_3 --------------------------
	.section	.nv.constant0.triton_poi_fused_relu_threshold_backward_3,"a",@progbits
	.sectionflags	@""
	.align	4
.nv.constant0.triton_poi_fused_relu_threshold_backward_3:
	.zero		556
